	.headerflags	@"EF_CUDA_TEXMODE_UNIFIED EF_CUDA_64BIT_ADDRESS EF_CUDA_ACCELERATORS EF_CUDA_SM90 EF_CUDA_VIRTUAL_SM(EF_CUDA_SM90)"
	.elftype	@"ET_EXEC"


//--------------------- .nv.info                  --------------------------
	.section	.nv.info,"",@"SHT_CUDA_INFO"
	.align	4


	//----- nvinfo : EIATTR_REGCOUNT
	.align		4
        /*0000*/ 	.byte	0x04, 0x2f
        /*0002*/ 	.short	(.L_3 - .L_2)
	.align		4
.L_2:
        /*0004*/ 	.word	index@(triton_poi_fused__native_batch_norm_legit_no_training_add_relu_threshold_backward_50)
        /*0008*/ 	.word	0x00000020


	//----- nvinfo : EIATTR_MIN_STACK_SIZE
	.align		4
.L_3:
        /*000c*/ 	.byte	0x04, 0x12
        /*000e*/ 	.short	(.L_5 - .L_4)
	.align		4
.L_4:
        /*0010*/ 	.word	index@(triton_poi_fused__native_batch_norm_legit_no_training_add_relu_threshold_backward_50)
        /*0014*/ 	.word	0x00000000


	//----- nvinfo : EIATTR_FRAME_SIZE
	.align		4
.L_5:
        /*0018*/ 	.byte	0x04, 0x11
        /*001a*/ 	.short	(.L_7 - .L_6)
	.align		4
.L_6:
        /*001c*/ 	.word	index@(triton_poi_fused__native_batch_norm_legit_no_training_add_relu_threshold_backward_50)
        /*0020*/ 	.word	0x00000000


	//----- nvinfo : EIATTR_MIN_STACK_SIZE
	.align		4
.L_7:
        /*0024*/ 	.byte	0x04, 0x12
        /*0026*/ 	.short	(.L_9 - .L_8)
	.align		4
.L_8:
        /*0028*/ 	.word	index@(triton_poi_fused__native_batch_norm_legit_no_training_add_relu_threshold_backward_50)
        /*002c*/ 	.word	0x00000000
.L_9:


//--------------------- .nv.info.triton_poi_fused__native_batch_norm_legit_no_training_add_relu_threshold_backward_50 --------------------------
	.section	.nv.info.triton_poi_fused__native_batch_norm_legit_no_training_add_relu_threshold_backward_50,"",@"SHT_CUDA_INFO"
	.sectionflags	@""
	.align	4


	//----- nvinfo : EIATTR_CUDA_API_VERSION
	.align		4
        /*0000*/ 	.byte	0x04, 0x37
        /*0002*/ 	.short	(.L_11 - .L_10)
.L_10:
        /*0004*/ 	.word	0x0000007c


	//----- nvinfo : EIATTR_KPARAM_INFO
	.align		4
.L_11:
        /*0008*/ 	.byte	0x04, 0x17
        /*000a*/ 	.short	(.L_13 - .L_12)
.L_12:
        /*000c*/ 	.word	0x00000000
        /*0010*/ 	.short	0x0012
        /*0012*/ 	.short	0x0090
        /*0014*/ 	.byte	0x00, 0xf0, 0x11, 0x00


	//----- nvinfo : EIATTR_KPARAM_INFO
	.align		4
.L_13:
        /*0018*/ 	.byte	0x04, 0x17
        /*001a*/ 	.short	(.L_15 - .L_14)
.L_14:
        /*001c*/ 	.word	0x00000000
        /*0020*/ 	.short	0x0011
        /*0022*/ 	.short	0x0088
        /*0024*/ 	.byte	0x00, 0xf4, 0x21, 0x00


	//----- nvinfo : EIATTR_KPARAM_INFO
	.align		4
.L_15:
        /*0028*/ 	.byte	0x04, 0x17
        /*002a*/ 	.short	(.L_17 - .L_16)
.L_16:
        /*002c*/ 	.word	0x00000000
        /*0030*/ 	.short	0x0010
        /*0032*/ 	.short	0x0080
        /*0034*/ 	.byte	0x00, 0xf4, 0x21, 0x00


	//----- nvinfo : EIATTR_KPARAM_INFO
	.align		4
.L_17:
        /*0038*/ 	.byte	0x04, 0x17
        /*003a*/ 	.short	(.L_19 - .L_18)
.L_18:
        /*003c*/ 	.word	0x00000000
        /*0040*/ 	.short	0x000f
        /*0042*/ 	.short	0x0078
        /*0044*/ 	.byte	0x00, 0xf4, 0x21, 0x00


	//----- nvinfo : EIATTR_KPARAM_INFO
	.align		4
.L_19:
        /*0048*/ 	.byte	0x04, 0x17
        /*004a*/ 	.short	(.L_21 - .L_20)
.L_20:
        /*004c*/ 	.word	0x00000000
        /*0050*/ 	.short	0x000e
        /*0052*/ 	.short	0x0070
        /*0054*/ 	.byte	0x00, 0xf4, 0x21, 0x00


	//----- nvinfo : EIATTR_KPARAM_INFO
	.align		4
.L_21:
        /*0058*/ 	.byte	0x04, 0x17
        /*005a*/ 	.short	(.L_23 - .L_22)
.L_22:
        /*005c*/ 	.word	0x00000000
        /*0060*/ 	.short	0x000d
        /*0062*/ 	.short	0x0068
        /*0064*/ 	.byte	0x00, 0xf4, 0x21, 0x00


	//----- nvinfo : EIATTR_KPARAM_INFO
	.align		4
.L_23:
        /*0068*/ 	.byte	0x04, 0x17
        /*006a*/ 	.short	(.L_25 - .L_24)
.L_24:
        /*006c*/ 	.word	0x00000000
        /*0070*/ 	.short	0x000c
        /*0072*/ 	.short	0x0060
        /*0074*/ 	.byte	0x00, 0xf4, 0x21, 0x00


	//----- nvinfo : EIATTR_KPARAM_INFO
	.align		4
.L_25:
        /*0078*/ 	.byte	0x04, 0x17
        /*007a*/ 	.short	(.L_27 - .L_26)
.L_26:
        /*007c*/ 	.word	0x00000000
        /*0080*/ 	.short	0x000b
        /*0082*/ 	.short	0x0058
        /*0084*/ 	.byte	0x00, 0xf4, 0x21, 0x00


	//----- nvinfo : EIATTR_KPARAM_INFO
	.align		4
.L_27:
        /*0088*/ 	.byte	0x04, 0x17
        /*008a*/ 	.short	(.L_29 - .L_28)
.L_28:
        /*008c*/ 	.word	0x00000000
        /*0090*/ 	.short	0x000a
        /*0092*/ 	.short	0x0050
        /*0094*/ 	.byte	0x00, 0xf4, 0x21, 0x00


	//----- nvinfo : EIATTR_KPARAM_INFO
	.align		4
.L_29:
        /*0098*/ 	.byte	0x04, 0x17
        /*009a*/ 	.short	(.L_31 - .L_30)
.L_30:
        /*009c*/ 	.word	0x00000000
        /*00a0*/ 	.short	0x0009
        /*00a2*/ 	.short	0x0048
        /*00a4*/ 	.byte	0x00, 0xf4, 0x21, 0x00


	//----- nvinfo : EIATTR_KPARAM_INFO
	.align		4
.L_31:
        /*00a8*/ 	.byte	0x04, 0x17
        /*00aa*/ 	.short	(.L_33 - .L_32)
.L_32:
        /*00ac*/ 	.word	0x00000000
        /*00b0*/ 	.short	0x0008
        /*00b2*/ 	.short	0x0040
        /*00b4*/ 	.byte	0x00, 0xf4, 0x21, 0x00


	//----- nvinfo : EIATTR_KPARAM_INFO
	.align		4
.L_33:
        /*00b8*/ 	.byte	0x04, 0x17
        /*00ba*/ 	.short	(.L_35 - .L_34)
.L_34:
        /*00bc*/ 	.word	0x00000000
        /*00c0*/ 	.short	0x0007
        /*00c2*/ 	.short	0x0038
        /*00c4*/ 	.byte	0x00, 0xf4, 0x21, 0x00


	//----- nvinfo : EIATTR_KPARAM_INFO
	.align		4
.L_35:
        /*00c8*/ 	.byte	0x04, 0x17
        /*00ca*/ 	.short	(.L_37 - .L_36)
.L_36:
        /*00cc*/ 	.word	0x00000000
        /*00d0*/ 	.short	0x0006
        /*00d2*/ 	.short	0x0030
        /*00d4*/ 	.byte	0x00, 0xf4, 0x21, 0x00


	//----- nvinfo : EIATTR_KPARAM_INFO
	.align		4
.L_37:
        /*00d8*/ 	.byte	0x04, 0x17
        /*00da*/ 	.short	(.L_39 - .L_38)
.L_38:
        /*00dc*/ 	.word	0x00000000
        /*00e0*/ 	.short	0x0005
        /*00e2*/ 	.short	0x0028
        /*00e4*/ 	.byte	0x00, 0xf4, 0x21, 0x00


	//----- nvinfo : EIATTR_KPARAM_INFO
	.align		4
.L_39:
        /*00e8*/ 	.byte	0x04, 0x17
        /*00ea*/ 	.short	(.L_41 - .L_40)
.L_40:
        /*00ec*/ 	.word	0x00000000
        /*00f0*/ 	.short	0x0004
        /*00f2*/ 	.short	0x0020
        /*00f4*/ 	.byte	0x00, 0xf4, 0x21, 0x00


	//----- nvinfo : EIATTR_KPARAM_INFO
	.align		4
.L_41:
        /*00f8*/ 	.byte	0x04, 0x17
        /*00fa*/ 	.short	(.L_43 - .L_42)
.L_42:
        /*00fc*/ 	.word	0x00000000
        /*0100*/ 	.short	0x0003
        /*0102*/ 	.short	0x0018
        /*0104*/ 	.byte	0x00, 0xf4, 0x21, 0x00


	//----- nvinfo : EIATTR_KPARAM_INFO
	.align		4
.L_43:
        /*0108*/ 	.byte	0x04, 0x17
        /*010a*/ 	.short	(.L_45 - .L_44)
.L_44:
        /*010c*/ 	.word	0x00000000
        /*0110*/ 	.short	0x0002
        /*0112*/ 	.short	0x0010
        /*0114*/ 	.byte	0x00, 0xf4, 0x21, 0x00


	//----- nvinfo : EIATTR_KPARAM_INFO
	.align		4
.L_45:
        /*0118*/ 	.byte	0x04, 0x17
        /*011a*/ 	.short	(.L_47 - .L_46)
.L_46:
        /*011c*/ 	.word	0x00000000
        /*0120*/ 	.short	0x0001
        /*0122*/ 	.short	0x0008
        /*0124*/ 	.byte	0x00, 0xf4, 0x21, 0x00


	//----- nvinfo : EIATTR_KPARAM_INFO
	.align		4
.L_47:
        /*0128*/ 	.byte	0x04, 0x17
        /*012a*/ 	.short	(.L_49 - .L_48)
.L_48:
        /*012c*/ 	.word	0x00000000
        /*0130*/ 	.short	0x0000
        /*0132*/ 	.short	0x0000
        /*0134*/ 	.byte	0x00, 0xf4, 0x21, 0x00


	//----- nvinfo : EIATTR_SPARSE_MMA_MASK
	.align		4
.L_49:
        /*0138*/ 	.byte	0x03, 0x50
        /*013a*/ 	.short	0x0000


	//----- nvinfo : EIATTR_MAXREG_COUNT
	.align		4
        /*013c*/ 	.byte	0x03, 0x1b
        /*013e*/ 	.short	0x00ff


	//----- nvinfo : EIATTR_EXIT_INSTR_OFFSETS
	.align		4
        /*0140*/ 	.byte	0x04, 0x1c
        /*0142*/ 	.short	(.L_51 - .L_50)


	//   ....[0]....
.L_50:
        /*0144*/ 	.word	0x000007e0


	//   ....[1]....
        /*0148*/ 	.word	0x00000800


	//----- nvinfo : EIATTR_REQNTID
	.align		4
.L_51:
        /*014c*/ 	.byte	0x04, 0x10
        /*014e*/ 	.short	(.L_53 - .L_52)
.L_52:
        /*0150*/ 	.word	0x00000080
        /*0154*/ 	.word	0x00000001
        /*0158*/ 	.word	0x00000001


	//----- nvinfo : EIATTR_CBANK_PARAM_SIZE
	.align		4
.L_53:
        /*015c*/ 	.byte	0x03, 0x19
        /*015e*/ 	.short	0x0094


	//----- nvinfo : EIATTR_PARAM_CBANK
	.align		4
        /*0160*/ 	.byte	0x04, 0x0a
        /*0162*/ 	.short	(.L_55 - .L_54)
	.align		4
.L_54:
        /*0164*/ 	.word	index@(.nv.constant0.triton_poi_fused__native_batch_norm_legit_no_training_add_relu_threshold_backward_50)
        /*0168*/ 	.short	0x0210
        /*016a*/ 	.short	0x0094


	//----- nvinfo : EIATTR_SW_WAR
	.align		4
.L_55:
        /*016c*/ 	.byte	0x04, 0x36
        /*016e*/ 	.short	(.L_57 - .L_56)
.L_56:
        /*0170*/ 	.word	0x00000008
.L_57:


//--------------------- .nv.callgraph             --------------------------
	.section	.nv.callgraph,"",@"SHT_CUDA_CALLGRAPH"
	.align	4
	.sectionentsize	8
	.align		4
        /*0000*/ 	.word	0x00000000
	.align		4
        /*0004*/ 	.word	0xffffffff
	.align		4
        /*0008*/ 	.word	0x00000000
	.align		4
        /*000c*/ 	.word	0xfffffffe
	.align		4
        /*0010*/ 	.word	0x00000000
	.align		4
        /*0014*/ 	.word	0xfffffffd
	.align		4
        /*0018*/ 	.word	0x00000000
	.align		4
        /*001c*/ 	.word	0xfffffffc


//--------------------- .nv.constant4             --------------------------
	.section	.nv.constant4,"a",@progbits
	.align	8
	.align		8
.nv.constant4:
        /*0000*/ 	.dword	_$_str
	.align		8
        /*0008*/ 	.dword	_$_str_$_2


//--------------------- .text.triton_poi_fused__native_batch_norm_legit_no_training_add_relu_threshold_backward_50 --------------------------
	.section	.text.triton_poi_fused__native_batch_norm_legit_no_training_add_relu_threshold_backward_50,"ax",@progbits
	.align	128
        .global         triton_poi_fused__native_batch_norm_legit_no_training_add_relu_threshold_backward_50
        .type           triton_poi_fused__native_batch_norm_legit_no_training_add_relu_threshold_backward_50,@function
        .size           triton_poi_fused__native_batch_norm_legit_no_training_add_relu_threshold_backward_50,(.L_x_1 - triton_poi_fused__native_batch_norm_legit_no_training_add_relu_threshold_backward_50)
        .other          triton_poi_fused__native_batch_norm_legit_no_training_add_relu_threshold_backward_50,@"STO_CUDA_ENTRY STV_DEFAULT"
triton_poi_fused__native_batch_norm_legit_no_training_add_relu_threshold_backward_50:
.text.triton_poi_fused__native_batch_norm_legit_no_training_add_relu_threshold_backward_50:
[----:B------:R-:W0:Y:S01]  /*0000*/  LDC R1, c[0x0][0x28] ;  /* 0x00000a00ff017b82 */ /* 0x000e220000000800 */
[----:B------:R-:W1:Y:S07]  /*0010*/  S2R R2, SR_TID.X ;  /* 0x0000000000027919 */ /* 0x000e6e0000002100 */
[----:B------:R-:W2:Y:S01]  /*0020*/  LDC.64 R12, c[0x0][0x228] ;  /* 0x00008a00ff0c7b82 */ /* 0x000ea20000000a00 */
[----:B------:R-:W-:Y:S01]  /*0030*/  ULDC.64 UR4, c[0x0][0x208] ;  /* 0x0000820000047ab9 */ /* 0x000fe20000000a00 */
[----:B------:R-:W3:Y:S06]  /*0040*/  S2R R3, SR_CTAID.X ;  /* 0x0000000000037919 */ /* 0x000eec0000002500 */
[----:B------:R-:W4:Y:S08]  /*0050*/  LDC.64 R18, c[0x0][0x250] ;  /* 0x00009400ff127b82 */ /* 0x000f300000000a00 */
[----:B------:R-:W5:Y:S01]  /*0060*/  LDC.64 R6, c[0x0][0x278] ;  /* 0x00009e00ff067b82 */ /* 0x000f620000000a00 */
[----:B------:R-:W-:-:S07]  /*0070*/  CS2R R24, SRZ ;  /* 0x0000000000187805 */ /* 0x000fce000001ff00 */
[----:B------:R-:W2:Y:S08]  /*0080*/  LDC.64 R8, c[0x0][0x240] ;  /* 0x00009000ff087b82 */ /* 0x000eb00000000a00 */
[----:B------:R-:W2:Y:S01]  /*0090*/  LDC.64 R10, c[0x0][0x248] ;  /* 0x00009200ff0a7b82 */ /* 0x000ea20000000a00 */
[----:B-1----:R-:W-:-:S07]  /*00a0*/  LOP3.LUT R2, R2, 0x7f, RZ, 0xc0, !PT ;  /* 0x0000007f02027812 */ /* 0x002fce00078ec0ff */
[----:B------:R-:W1:Y:S01]  /*00b0*/  LDC.64 R20, c[0x0][0x258] ;  /* 0x00009600ff147b82 */ /* 0x000e620000000a00 */
[----:B---3--:R-:W-:-:S07]  /*00c0*/  SHF.R.S32.HI R0, RZ, 0x18, R3 ;  /* 0x00000018ff007819 */ /* 0x008fce0000011403 */
[----:B------:R-:W3:Y:S01]  /*00d0*/  LDC.64 R14, c[0x0][0x268] ;  /* 0x00009a00ff0e7b82 */ /* 0x000ee20000000a00 */
[----:B------:R-:W-:-:S07]  /*00e0*/  LEA R2, R3, R2, 0x7 ;  /* 0x0000000203027211 */ /* 0x000fce00078e38ff */
[----:B------:R-:W1:Y:S01]  /*00f0*/  LDC.64 R28, c[0x0][0x260] ;  /* 0x00009800ff1c7b82 */ /* 0x000e620000000a00 */
[----:B------:R-:W-:-:S07]  /*0100*/  SGXT R3, R0, 0x1 ;  /* 0x000000010003781a */ /* 0x000fce0000000200 */
[----:B------:R-:W1:Y:S01]  /*0110*/  LDC.64 R16, c[0x0][0x218] ;  /* 0x00008600ff107b82 */ /* 0x000e620000000a00 */
[----:B------:R-:W-:Y:S02]  /*0120*/  LEA.HI R3, R3, R2, RZ, 0x2 ;  /* 0x0000000203037211 */ /* 0x000fe400078f10ff */
[----:B------:R-:W-:Y:S02]  /*0130*/  CS2R R22, SRZ ;  /* 0x0000000000167805 */ /* 0x000fe4000001ff00 */
[----:B------:R-:W-:Y:S01]  /*0140*/  ISETP.GE.AND P0, PT, R2, 0x1800, PT ;  /* 0x000018000200780c */ /* 0x000fe20003f06270 */
[----:B------:R-:W-:Y:S01]  /*0150*/  HFMA2.MMA R26, -RZ, RZ, 0, 0 ;  /* 0x00000000ff1a7435 */ /* 0x000fe200000001ff */
[----:B------:R-:W-:Y:S01]  /*0160*/  SHF.R.S32.HI R3, RZ, 0x2, R3 ;  /* 0x00000002ff037819 */ /* 0x000fe20000011403 */
[----:B------:R-:W-:-:S04]  /*0170*/  ULDC.64 UR6, c[0x0][0x298] ;  /* 0x0000a60000067ab9 */ /* 0x000fc80000000a00 */
[----:B------:R-:W-:-:S05]  /*0180*/  IMAD.HI R0, R3, 0x2aaaaaab, RZ ;  /* 0x2aaaaaab03007827 */ /* 0x000fca00078e02ff */
[----:B------:R-:W-:-:S04]  /*0190*/  SHF.R.U32.HI R5, RZ, 0x1f, R0 ;  /* 0x0000001fff057819 */ /* 0x000fc80000011600 */
[----:B------:R-:W-:Y:S02]  /*01a0*/  LEA.HI R0, R0, R5, RZ, 0x1a ;  /* 0x0000000500007211 */ /* 0x000fe400078fd0ff */
[----:B------:R-:W-:-:S03]  /*01b0*/  CS2R R4, SRZ ;  /* 0x0000000000047805 */ /* 0x000fc6000001ff00 */
[----:B------:R-:W-:-:S04]  /*01c0*/  IMAD R27, R0, -0x180, R3 ;  /* 0xfffffe80001b7824 */ /* 0x000fc800078e0203 */
[----:B--2---:R-:W-:-:S04]  /*01d0*/  IMAD.WIDE R12, R27, 0x4, R12 ;  /* 0x000000041b0c7825 */ /* 0x004fc800078e020c */
[C---:B----4-:R-:W-:Y:S01]  /*01e0*/  IMAD.WIDE R18, R27.reuse, 0x4, R18 ;  /* 0x000000041b127825 */ /* 0x050fe200078e0212 */
[----:B------:R2:W4:Y:S03]  /*01f0*/  @!P0 LDG.E.EL R5, desc[UR4][R12.64] ;  /* 0x000000040c058981 */ /* 0x000526000c2e1900 */
[C---:B-----5:R-:W-:Y:S01]  /*0200*/  IMAD.WIDE R6, R27.reuse, 0x4, R6 ;  /* 0x000000041b067825 */ /* 0x060fe200078e0206 */
[----:B------:R-:W5:Y:S04]  /*0210*/  @!P0 LDG.E.EL R4, desc[UR4][R18.64] ;  /* 0x0000000412048981 */ /* 0x000f68000c2e1900 */
[----:B------:R1:W5:Y:S01]  /*0220*/  @!P0 LDG.E.EL R24, desc[UR4][R6.64] ;  /* 0x0000000406188981 */ /* 0x000362000c2e1900 */
[----:B0-----:R-:W-:Y:S01]  /*0230*/  IMAD.WIDE R8, R2, 0x4, R8 ;  /* 0x0000000402087825 */ /* 0x001fe200078e0208 */
[----:B------:R-:W-:Y:S01]  /*0240*/  MOV R0, RZ ;  /* 0x000000ff00007202 */ /* 0x000fe20000000f00 */
[----:B------:R-:W-:Y:S01]  /*0250*/  HFMA2.MMA R3, -RZ, RZ, 0, 0 ;  /* 0x00000000ff037435 */ /* 0x000fe200000001ff */
[----:B--2---:R-:W0:Y:S01]  /*0260*/  LDC.64 R12, c[0x0][0x238] ;  /* 0x00008e00ff0c7b82 */ /* 0x004e220000000a00 */
[----:B-1----:R-:W-:Y:S01]  /*0270*/  CS2R R6, SRZ ;  /* 0x0000000000067805 */ /* 0x002fe2000001ff00 */
[----:B------:R-:W-:-:S06]  /*0280*/  IMAD.WIDE R10, R27, 0x4, R10 ;  /* 0x000000041b0a7825 */ /* 0x000fcc00078e020a */
[----:B------:R-:W1:Y:S01]  /*0290*/  LDC.64 R18, c[0x0][0x270] ;  /* 0x00009c00ff127b82 */ /* 0x000e620000000a00 */
[----:B------:R2:W5:Y:S01]  /*02a0*/  @!P0 LDG.E R6, desc[UR4][R8.64] ;  /* 0x0000000408068981 */ /* 0x000562000c1e1900 */
[----:B------:R-:W-:-:S03]  /*02b0*/  IMAD.WIDE R20, R27, 0x4, R20 ;  /* 0x000000041b147825 */ /* 0x000fc600078e0214 */
[----:B------:R2:W5:Y:S01]  /*02c0*/  @!P0 LDG.E.EL R25, desc[UR4][R10.64] ;  /* 0x000000040a198981 */ /* 0x000562000c2e1900 */
[----:B---3--:R-:W-:-:S03]  /*02d0*/  IMAD.WIDE R14, R2, 0x4, R14 ;  /* 0x00000004020e7825 */ /* 0x008fc600078e020e */
[----:B------:R-:W3:Y:S01]  /*02e0*/  @!P0 LDG.E.EL R22, desc[UR4][R20.64] ;  /* 0x0000000414168981 */ /* 0x000ee2000c2e1900 */
[----:B--2---:R-:W2:Y:S03]  /*02f0*/  LDC.64 R8, c[0x0][0x220] ;  /* 0x00008800ff087b82 */ /* 0x004ea60000000a00 */
[----:B------:R0:W3:Y:S01]  /*0300*/  @!P0 LDG.E R0, desc[UR4][R14.64] ;  /* 0x000000040e008981 */ /* 0x0000e2000c1e1900 */
[----:B------:R-:W-:-:S04]  /*0310*/  IMAD.WIDE R28, R27, 0x4, R28 ;  /* 0x000000041b1c7825 */ /* 0x000fc800078e021c */
[----:B------:R-:W1:Y:S01]  /*0320*/  LDC.64 R10, c[0x0][0x230] ;  /* 0x00008c00ff0a7b82 */ /* 0x000e620000000a00 */
[----:B------:R2:W3:Y:S07]  /*0330*/  @!P0 LDG.E.EL R3, desc[UR4][R28.64] ;  /* 0x000000041c038981 */ /* 0x0004ee000c2e1900 */
[----:B0-----:R-:W0:Y:S08]  /*0340*/  LDC.64 R14, c[0x0][0x280] ;  /* 0x0000a000ff0e7b82 */ /* 0x001e300000000a00 */
[----:B------:R-:W0:Y:S01]  /*0350*/  LDC.64 R20, c[0x0][0x288] ;  /* 0x0000a200ff147b82 */ /* 0x000e220000000a00 */
[----:B--2---:R-:W-:-:S04]  /*0360*/  IMAD.WIDE R28, R27, 0x4, R8 ;  /* 0x000000041b1c7825 */ /* 0x004fc800078e0208 */
[----:B------:R-:W-:Y:S01]  /*0370*/  IMAD.WIDE R16, R2, 0x4, R16 ;  /* 0x0000000402107825 */ /* 0x000fe200078e0210 */
[----:B------:R-:W2:Y:S02]  /*0380*/  @!P0 LDG.E.EL R26, desc[UR4][R28.64] ;  /* 0x000000041c1a8981 */ /* 0x000ea4000c2e1900 */
[----:B------:R-:W0:Y:S01]  /*0390*/  LDC.64 R8, c[0x0][0x290] ;  /* 0x0000a400ff087b82 */ /* 0x000e220000000a00 */
[C---:B-1----:R-:W-:Y:S01]  /*03a0*/  IMAD.WIDE R18, R27.reuse, 0x4, R18 ;  /* 0x000000041b127825 */ /* 0x042fe200078e0212 */
[----:B------:R1:W2:Y:S04]  /*03b0*/  @!P0 LDG.E R23, desc[UR4][R16.64] ;  /* 0x0000000410178981 */ /* 0x0002a8000c1e1900 */
[----:B------:R0:W3:Y:S01]  /*03c0*/  @!P0 LDG.E.EL R7, desc[UR4][R18.64] ;  /* 0x0000000412078981 */ /* 0x0000e2000c2e1900 */
[----:B------:R-:W-:-:S04]  /*03d0*/  IMAD.WIDE R10, R27, 0x4, R10 ;  /* 0x000000041b0a7825 */ /* 0x000fc800078e020a */
[C---:B------:R-:W-:Y:S01]  /*03e0*/  IMAD.WIDE R12, R27.reuse, 0x4, R12 ;  /* 0x000000041b0c7825 */ /* 0x040fe200078e020c */
[----:B-1----:R-:W-:Y:S02]  /*03f0*/  CS2R R16, SRZ ;  /* 0x0000000000107805 */ /* 0x002fe4000001ff00 */
[----:B0-----:R-:W-:Y:S01]  /*0400*/  CS2R R18, SRZ ;  /* 0x0000000000127805 */ /* 0x001fe2000001ff00 */
[----:B------:R-:W-:-:S03]  /*0410*/  IMAD.WIDE R14, R27, 0x4, R14 ;  /* 0x000000041b0e7825 */ /* 0x000fc600078e020e */
[----:B------:R0:W3:Y:S01]  /*0420*/  @!P0 LDG.E.EL R16, desc[UR4][R10.64] ;  /* 0x000000040a108981 */ /* 0x0000e2000c2e1900 */
[----:B------:R-:W-:-:S03]  /*0430*/  IMAD.WIDE R20, R27, 0x4, R20 ;  /* 0x000000041b147825 */ /* 0x000fc600078e0214 */
[----:B------:R-:W3:Y:S01]  /*0440*/  @!P0 LDG.E.EL R19, desc[UR4][R12.64] ;  /* 0x000000040c138981 */ /* 0x000ee2000c2e1900 */
[----:B------:R-:W-:-:S03]  /*0450*/  MOV R27, RZ ;  /* 0x000000ff001b7202 */ /* 0x000fc60000000f00 */
[----:B------:R-:W3:Y:S01]  /*0460*/  @!P0 LDG.E.EL R18, desc[UR4][R14.64] ;  /* 0x000000040e128981 */ /* 0x000ee2000c2e1900 */
[----:B------:R-:W-:-:S03]  /*0470*/  IMAD.WIDE R8, R2, 0x4, R8 ;  /* 0x0000000402087825 */ /* 0x000fc600078e0208 */
[----:B------:R-:W3:Y:S04]  /*0480*/  @!P0 LDG.E.EL R17, desc[UR4][R20.64] ;  /* 0x0000000414118981 */ /* 0x000ee8000c2e1900 */
[----:B------:R1:W3:Y:S01]  /*0490*/  @!P0 LDG.E R27, desc[UR4][R8.64] ;  /* 0x00000004081b8981 */ /* 0x0002e2000c1e1900 */
[----:B0-----:R-:W-:Y:S01]  /*04a0*/  HFMA2.MMA R11, -RZ, RZ, 1.625, 0 ;  /* 0x3e800000ff0b7435 */ /* 0x001fe200000001ff */
[----:B----4-:R-:W-:Y:S01]  /*04b0*/  FADD R5, R5, 9.9999997473787516356e-06 ;  /* 0x3727c5ac05057421 */ /* 0x010fe20000000000 */
[----:B-----5:R-:W-:-:S05]  /*04c0*/  FADD R4, R4, 9.9999997473787516356e-06 ;  /* 0x3727c5ac04047421 */ /* 0x020fca0000000000 */
[----:B------:R-:W0:Y:S01]  /*04d0*/  MUFU.SQRT R5, R5 ;  /* 0x0000000500057308 */ /* 0x000e220000002000 */
[----:B------:R-:W-:-:S07]  /*04e0*/  FADD R24, R24, 9.9999997473787516356e-06 ;  /* 0x3727c5ac18187421 */ /* 0x000fce0000000000 */
[----:B------:R-:W4:Y:S08]  /*04f0*/  MUFU.SQRT R10, R4 ;  /* 0x00000004000a7308 */ /* 0x000f300000002000 */
[----:B------:R-:W5:Y:S01]  /*0500*/  MUFU.SQRT R24, R24 ;  /* 0x0000001800187308 */ /* 0x000f620000002000 */
[C---:B0-----:R-:W-:Y:S02]  /*0510*/  FSETP.GT.AND P1, PT, R5.reuse, 8.50705917302346158658e+37, PT ;  /* 0x7e8000000500780b */ /* 0x041fe40003f24000 */
[----:B------:R-:W-:-:S02]  /*0520*/  FSETP.GEU.AND P4, PT, R5, 1.175494350822287508e-38, PT ;  /* 0x008000000500780b */ /* 0x000fc40003f8e000 */
[C---:B----4-:R-:W-:Y:S02]  /*0530*/  FSETP.GT.AND P2, PT, R10.reuse, 8.50705917302346158658e+37, PT ;  /* 0x7e8000000a00780b */ /* 0x050fe40003f44000 */
[----:B------:R-:W-:Y:S02]  /*0540*/  FSETP.GEU.AND P5, PT, R10, 1.175494350822287508e-38, PT ;  /* 0x008000000a00780b */ /* 0x000fe40003fae000 */
[----:B-----5:R-:W-:-:S05]  /*0550*/  FSETP.GT.AND P3, PT, R24, 8.50705917302346158658e+37, PT ;  /* 0x7e8000001800780b */ /* 0x020fca0003f64000 */
[----:B------:R-:W-:Y:S01]  /*0560*/  @P1 FMUL R5, R5, 0.25 ;  /* 0x3e80000005051820 */ /* 0x000fe20000400000 */
[----:B------:R-:W-:-:S03]  /*0570*/  FSETP.GEU.AND P6, PT, R24, 1.175494350822287508e-38, PT ;  /* 0x008000001800780b */ /* 0x000fc60003fce000 */
[----:B------:R-:W-:Y:S01]  /*0580*/  @!P4 FMUL R5, R5, 16777216 ;  /* 0x4b8000000505c820 */ /* 0x000fe20000400000 */
[----:B------:R-:W-:-:S04]  /*0590*/  @P2 FMUL R10, R10, 0.25 ;  /* 0x3e8000000a0a2820 */ /* 0x000fc80000400000 */
[----:B------:R-:W-:Y:S01]  /*05a0*/  @!P5 FMUL R10, R10, 16777216 ;  /* 0x4b8000000a0ad820 */ /* 0x000fe20000400000 */
[----:B------:R-:W0:Y:S01]  /*05b0*/  MUFU.RCP R5, R5 ;  /* 0x0000000500057308 */ /* 0x000e220000001000 */
[----:B------:R-:W-:Y:S01]  /*05c0*/  @P3 FMUL R24, R24, 0.25 ;  /* 0x3e80000018183820 */ /* 0x000fe20000400000 */
[----:B------:R-:W-:-:S03]  /*05d0*/  FSEL R4, R11, 1, P1 ;  /* 0x3f8000000b047808 */ /* 0x000fc60000800000 */
[----:B------:R-:W-:-:S03]  /*05e0*/  @!P6 FMUL R24, R24, 16777216 ;  /* 0x4b8000001818e820 */ /* 0x000fc60000400000 */
[----:B------:R-:W4:Y:S01]  /*05f0*/  MUFU.RCP R10, R10 ;  /* 0x0000000a000a7308 */ /* 0x000f220000001000 */
[----:B-1----:R-:W-:Y:S01]  /*0600*/  FSEL R9, R11, 1, P2 ;  /* 0x3f8000000b097808 */ /* 0x002fe20001000000 */
[----:B------:R-:W-:-:S06]  /*0610*/  @!P4 FMUL R4, R4, 16777216 ;  /* 0x4b8000000404c820 */ /* 0x000fcc0000400000 */
[----:B------:R-:W1:Y:S01]  /*0620*/  MUFU.RCP R24, R24 ;  /* 0x0000001800187308 */ /* 0x000e620000001000 */
[----:B------:R-:W-:Y:S01]  /*0630*/  FSEL R11, R11, 1, P3 ;  /* 0x3f8000000b0b7808 */ /* 0x000fe20001800000 */
[----:B0-----:R-:W-:Y:S01]  /*0640*/  FMUL R5, R5, R4 ;  /* 0x0000000405057220 */ /* 0x001fe20000400000 */
[----:B------:R-:W-:Y:S01]  /*0650*/  @!P5 FMUL R9, R9, 16777216 ;  /* 0x4b8000000909d820 */ /* 0x000fe20000400000 */
[----:B--2---:R-:W-:Y:S01]  /*0660*/  FADD R26, -R26, R23 ;  /* 0x000000171a1a7221 */ /* 0x004fe20000000100 */
[----:B------:R-:W-:Y:S01]  /*0670*/  FADD R25, -R25, R6 ;  /* 0x0000000619197221 */ /* 0x000fe20000000100 */
[----:B------:R-:W-:Y:S01]  /*0680*/  @!P6 FMUL R11, R11, 16777216 ;  /* 0x4b8000000b0be820 */ /* 0x000fe20000400000 */
[----:B----4-:R-:W-:Y:S01]  /*0690*/  FMUL R10, R10, R9 ;  /* 0x000000090a0a7220 */ /* 0x010fe20000400000 */
[----:B------:R-:W-:Y:S02]  /*06a0*/  FMUL R26, R5, R26 ;  /* 0x0000001a051a7220 */ /* 0x000fe40000400000 */
[----:B------:R-:W0:Y:S01]  /*06b0*/  LDC.64 R4, c[0x0][0x210] ;  /* 0x00008400ff047b82 */ /* 0x000e220000000a00 */
[----:B------:R-:W-:Y:S01]  /*06c0*/  FMUL R10, R10, R25 ;  /* 0x000000190a0a7220 */ /* 0x000fe20000400000 */
[----:B---3--:R-:W-:Y:S01]  /*06d0*/  FADD R7, -R7, R0 ;  /* 0x0000000007077221 */ /* 0x008fe20000000100 */
[----:B-1----:R-:W-:-:S02]  /*06e0*/  FMUL R24, R24, R11 ;  /* 0x0000000b18187220 */ /* 0x002fc40000400000 */
[----:B------:R-:W-:Y:S02]  /*06f0*/  FFMA R3, R10, R22, R3 ;  /* 0x000000160a037223 */ /* 0x000fe40000000003 */
[----:B------:R-:W-:Y:S01]  /*0700*/  FMUL R24, R24, R7 ;  /* 0x0000000718187220 */ /* 0x000fe20000400000 */
[----:B------:R-:W-:-:S04]  /*0710*/  FFMA R16, R26, R16, R19 ;  /* 0x000000101a107223 */ /* 0x000fc80000000013 */
[----:B------:R-:W-:Y:S01]  /*0720*/  FADD R16, R3, R16 ;  /* 0x0000001003107221 */ /* 0x000fe20000000000 */
[----:B------:R-:W-:-:S04]  /*0730*/  FFMA R17, R24, R18, R17 ;  /* 0x0000001218117223 */ /* 0x000fc80000000011 */
[----:B------:R-:W-:-:S04]  /*0740*/  FADD R16, R17, R16 ;  /* 0x0000001011107221 */ /* 0x000fc80000000000 */
[C---:B------:R-:W-:Y:S01]  /*0750*/  FADD R0, R16.reuse, R27 ;  /* 0x0000001b10007221 */ /* 0x040fe20000000000 */
[----:B------:R-:W-:Y:S01]  /*0760*/  FSETP.GEU.AND P1, PT, R16, -R27, PT ;  /* 0x8000001b1000720b */ /* 0x000fe20003f2e000 */
[----:B0-----:R-:W-:-:S03]  /*0770*/  IMAD.WIDE R4, R2, 0x4, R4 ;  /* 0x0000000402047825 */ /* 0x001fc600078e0204 */
[----:B------:R-:W-:Y:S02]  /*0780*/  FSEL R3, R0, RZ, P1 ;  /* 0x000000ff00037208 */ /* 0x000fe40000800000 */
[----:B------:R-:W-:Y:S02]  /*0790*/  IADD3 R6, P1, R2, UR6, RZ ;  /* 0x0000000602067c10 */ /* 0x000fe4000ff3e0ff */
[----:B------:R-:W-:Y:S01]  /*07a0*/  FSETP.GTU.AND P2, PT, R3, RZ, PT ;  /* 0x000000ff0300720b */ /* 0x000fe20003f4c000 */
[----:B------:R0:W-:Y:S01]  /*07b0*/  @!P0 STG.E desc[UR4][R4.64], R3 ;  /* 0x0000000304008986 */ /* 0x0001e2000c101904 */
[----:B------:R-:W-:Y:S02]  /*07c0*/  LEA.HI.X.SX32 R7, R2, UR7, 0x1, P1 ;  /* 0x0000000702077c11 */ /* 0x000fe400088f0eff */
[----:B------:R-:W-:Y:S01]  /*07d0*/  SEL R9, RZ, 0x1, P2 ;  /* 0x00000001ff097807 */ /* 0x000fe20001000000 */
[----:B0-----:R-:W-:Y:S08]  /*07e0*/  @P0 EXIT ;  /* 0x000000000000094d */ /* 0x001ff00003800000 */
[----:B------:R-:W-:Y:S01]  /*07f0*/  STG.E.U8 desc[UR4][R6.64], R9 ;  /* 0x0000000906007986 */ /* 0x000fe2000c101104 */
[----:B------:R-:W-:Y:S05]  /*0800*/  EXIT ;  /* 0x000000000000794d */ /* 0x000fea0003800000 */
.L_x_0:
[----:B------:R-:W-:-:S00]  /*0810*/  BRA `(.L_x_0) ;  /* 0xfffffffc00fc7947 */ /* 0x000fc0000383ffff */
[----:B------:R-:W-:-:S00]  /*0820*/  NOP ;  /* 0x0000000000007918 */ /* 0x000fc00000000000 */
        /* <DEDUP_REMOVED lines=13> */
.L_x_1:


//--------------------- .nv.global.init           --------------------------
	.section	.nv.global.init,"aw",@progbits
.nv.global.init:
	.type		_$_str,@object
	.size		_$_str,(_$_str_$_2 - _$_str)
_$_str:
        /*0000*/ 	.byte	0x5f, 0x5f, 0x43, 0x55, 0x44, 0x41, 0x5f, 0x46, 0x54, 0x5a, 0x00
	.type		_$_str_$_2,@object
	.size		_$_str_$_2,(.L_1 - _$_str_$_2)
_$_str_$_2:
        /*000b*/ 	.byte	0x5f, 0x5f, 0x43, 0x55, 0x44, 0x41, 0x5f, 0x50, 0x52, 0x45, 0x43, 0x5f, 0x53, 0x51, 0x52, 0x54
        /*001b*/ 	.byte	0x00
.L_1:


//--------------------- .nv.constant0.triton_poi_fused__native_batch_norm_legit_no_training_add_relu_threshold_backward_50 --------------------------
	.section	.nv.constant0.triton_poi_fused__native_batch_norm_legit_no_training_add_relu_threshold_backward_50,"a",@progbits
	.sectionflags	@""
	.align	4
.nv.constant0.triton_poi_fused__native_batch_norm_legit_no_training_add_relu_threshold_backward_50:
	.zero		676
